//
// Generated by NVIDIA NVVM Compiler
//
// Compiler Build ID: CL-36424714
// Cuda compilation tools, release 13.0, V13.0.88
// Based on NVVM 20.0.0
//

.version 9.0
.target sm_100
.address_size 64

	// .globl	_Z9my_kernelPiS_S_

.visible .entry _Z9my_kernelPiS_S_(
	.param .u64 .ptr .align 1 _Z9my_kernelPiS_S__param_0,
	.param .u64 .ptr .align 1 _Z9my_kernelPiS_S__param_1,
	.param .u64 .ptr .align 1 _Z9my_kernelPiS_S__param_2
)
{
	.reg .pred 	%p<2>;
	.reg .b32 	%r<8>;
	.reg .b64 	%rd<11>;

	ld.param.u64 	%rd1, [_Z9my_kernelPiS_S__param_0];
	ld.param.u64 	%rd2, [_Z9my_kernelPiS_S__param_1];
	ld.param.u64 	%rd3, [_Z9my_kernelPiS_S__param_2];
	mov.u32 	%r2, %tid.x;
	mov.u32 	%r3, %ctaid.x;
	shl.b32 	%r4, %r3, 8;
	add.s32 	%r1, %r4, %r2;
	setp.gt.u32 	%p1, %r1, 49999;
	@%p1 bra 	$L__BB0_2;
	cvta.to.global.u64 	%rd4, %rd1;
	cvta.to.global.u64 	%rd5, %rd2;
	cvta.to.global.u64 	%rd6, %rd3;
	mul.wide.u32 	%rd7, %r1, 4;
	add.s64 	%rd8, %rd4, %rd7;
	ld.global.u32 	%r5, [%rd8];
	add.s64 	%rd9, %rd5, %rd7;
	ld.global.u32 	%r6, [%rd9];
	add.s32 	%r7, %r6, %r5;
	add.s64 	%rd10, %rd6, %rd7;
	st.global.u32 	[%rd10], %r7;
$L__BB0_2:
	ret;

}


// ===== COMPILED SASS (sm_100) =====

	.target	sm_100

	.elftype	@"ET_EXEC"


//--------------------- .note.nv.tkinfo           --------------------------
	.section	.note.nv.tkinfo,"",@"SHT_NOTE"
	.sectionflags	@"SHF_NOTE_NV_TKINFO"
	.tkinfo
        /*0018*/ 	.word	0x00000002
        /*0030*/ 	.string	""
        /*0030*/ 	.string	"ptxas"
        /*0030*/ 	.string	"Cuda compilation tools, release 13.0, V13.0.88"
        /*0030*/ 	.string	"Build cuda_13.0.r13.0/compiler.36424714_0"
        /*0030*/ 	.string	"-arch sm_100 -m 64 "



//--------------------- .note.nv.cuinfo           --------------------------
	.section	.note.nv.cuinfo,"",@"SHT_NOTE"
	.sectionflags	@"SHF_NOTE_NV_CUINFO"
        /*0018*/ 	.short	0x0002
        /*001a*/ 	.short	0x0064
        /*001c*/ 	.short	0x0082
	.zero		2


//--------------------- .nv.info                  --------------------------
	.section	.nv.info,"",@"SHT_CUDA_INFO"
	.align	4


	//----- nvinfo : EIATTR_REGCOUNT
	.align		4
        /*0000*/ 	.byte	0x04, 0x2f
        /*0002*/ 	.short	(.L_1 - .L_0)
	.align		4
.L_0:
        /*0004*/ 	.word	index@(_Z9my_kernelPiS_S_)
        /*0008*/ 	.word	0x0000000c


	//----- nvinfo : EIATTR_FRAME_SIZE
	.align		4
.L_1:
        /*000c*/ 	.byte	0x04, 0x11
        /*000e*/ 	.short	(.L_3 - .L_2)
	.align		4
.L_2:
        /*0010*/ 	.word	index@(_Z9my_kernelPiS_S_)
        /*0014*/ 	.word	0x00000000


	//----- nvinfo : EIATTR_MIN_STACK_SIZE
	.align		4
.L_3:
        /*0018*/ 	.byte	0x04, 0x12
        /*001a*/ 	.short	(.L_5 - .L_4)
	.align		4
.L_4:
        /*001c*/ 	.word	index@(_Z9my_kernelPiS_S_)
        /*0020*/ 	.word	0x00000000
.L_5:


//--------------------- .nv.compat                --------------------------
	.section	.nv.compat,"",@"SHT_CUDA_COMPAT_INFO"
	.align	4
        /*0000*/ 	.byte	0x02, 0x09, 0x00, 0x00, 0x02, 0x02, 0x01, 0x00, 0x02, 0x05, 0x05, 0x00, 0x03, 0x07, 0x01, 0x01
        /*0010*/ 	.byte	0x02, 0x03, 0x00, 0x00, 0x02, 0x06, 0x01, 0x00, 0x04, 0x0b, 0x08, 0x00, 0x09, 0x00, 0x00, 0x00
        /*0020*/ 	.byte	0x00, 0x00, 0x00, 0x00


//--------------------- .nv.info._Z9my_kernelPiS_S_ --------------------------
	.section	.nv.info._Z9my_kernelPiS_S_,"",@"SHT_CUDA_INFO"
	.sectionflags	@""
	.align	4


	//----- nvinfo : EIATTR_CUDA_API_VERSION
	.align		4
        /*0000*/ 	.byte	0x04, 0x37
        /*0002*/ 	.short	(.L_7 - .L_6)
.L_6:
        /*0004*/ 	.word	0x00000082


	//----- nvinfo : EIATTR_KPARAM_INFO
	.align		4
.L_7:
        /*0008*/ 	.byte	0x04, 0x17
        /*000a*/ 	.short	(.L_9 - .L_8)
.L_8:
        /*000c*/ 	.word	0x00000000
        /*0010*/ 	.short	0x0002
        /*0012*/ 	.short	0x0010
        /*0014*/ 	.byte	0x00, 0xf5, 0x21, 0x00


	//----- nvinfo : EIATTR_KPARAM_INFO
	.align		4
.L_9:
        /*0018*/ 	.byte	0x04, 0x17
        /*001a*/ 	.short	(.L_11 - .L_10)
.L_10:
        /*001c*/ 	.word	0x00000000
        /*0020*/ 	.short	0x0001
        /*0022*/ 	.short	0x0008
        /*0024*/ 	.byte	0x00, 0xf5, 0x21, 0x00


	//----- nvinfo : EIATTR_KPARAM_INFO
	.align		4
.L_11:
        /*0028*/ 	.byte	0x04, 0x17
        /*002a*/ 	.short	(.L_13 - .L_12)
.L_12:
        /*002c*/ 	.word	0x00000000
        /*0030*/ 	.short	0x0000
        /*0032*/ 	.short	0x0000
        /*0034*/ 	.byte	0x00, 0xf5, 0x21, 0x00


	//----- nvinfo : EIATTR_SPARSE_MMA_MASK
	.align		4
.L_13:
        /*0038*/ 	.byte	0x03, 0x50
        /*003a*/ 	.short	0x0000


	//----- nvinfo : EIATTR_MAXREG_COUNT
	.align		4
        /*003c*/ 	.byte	0x03, 0x1b
        /*003e*/ 	.short	0x00ff


	//----- nvinfo : EIATTR_MERCURY_ISA_VERSION
	.align		4
        /*0040*/ 	.byte	0x03, 0x5f
        /*0042*/ 	.short	0x0101


	//----- nvinfo : EIATTR_VRC_CTA_INIT_COUNT
	.align		4
        /*0044*/ 	.byte	0x02, 0x4a
	.zero		1
	.zero		1


	//----- nvinfo : EIATTR_EXIT_INSTR_OFFSETS
	.align		4
        /*0048*/ 	.byte	0x04, 0x1c
        /*004a*/ 	.short	(.L_15 - .L_14)


	//   ....[0]....
.L_14:
        /*004c*/ 	.word	0x00000050


	//   ....[1]....
        /*0050*/ 	.word	0x00000110


	//----- nvinfo : EIATTR_CBANK_PARAM_SIZE
	.align		4
.L_15:
        /*0054*/ 	.byte	0x03, 0x19
        /*0056*/ 	.short	0x0018


	//----- nvinfo : EIATTR_PARAM_CBANK
	.align		4
        /*0058*/ 	.byte	0x04, 0x0a
        /*005a*/ 	.short	(.L_17 - .L_16)
	.align		4
.L_16:
        /*005c*/ 	.word	index@(.nv.constant0._Z9my_kernelPiS_S_)
        /*0060*/ 	.short	0x0380
        /*0062*/ 	.short	0x0018


	//----- nvinfo : EIATTR_SW_WAR
	.align		4
.L_17:
        /*0064*/ 	.byte	0x04, 0x36
        /*0066*/ 	.short	(.L_19 - .L_18)
.L_18:
        /*0068*/ 	.word	0x00000008
.L_19:


//--------------------- .nv.callgraph             --------------------------
	.section	.nv.callgraph,"",@"SHT_CUDA_CALLGRAPH"
	.align	4
	.sectionentsize	8
	.align		4
        /*0000*/ 	.word	0x00000000
	.align		4
        /*0004*/ 	.word	0xffffffff
	.align		4
        /*0008*/ 	.word	0x00000000
	.align		4
        /*000c*/ 	.word	0xfffffffe
	.align		4
        /*0010*/ 	.word	0x00000000
	.align		4
        /*0014*/ 	.word	0xfffffffd
	.align		4
        /*0018*/ 	.word	0x00000000
	.align		4
        /*001c*/ 	.word	0xfffffffc


//--------------------- .text._Z9my_kernelPiS_S_  --------------------------
	.section	.text._Z9my_kernelPiS_S_,"ax",@progbits
	.align	128
        .global         _Z9my_kernelPiS_S_
        .type           _Z9my_kernelPiS_S_,@function
        .size           _Z9my_kernelPiS_S_,(.L_x_1 - _Z9my_kernelPiS_S_)
        .other          _Z9my_kernelPiS_S_,@"STO_CUDA_ENTRY STV_DEFAULT"
_Z9my_kernelPiS_S_:
.text._Z9my_kernelPiS_S_:
[----:B------:R-:W-:Y:S01]  /*0000*/  LDC R1, c[0x0][0x37c] ;  /* 0x0000df00ff017b82 */ /* 0x000fe20000000800 */
[----:B------:R-:W0:Y:S01]  /*0010*/  S2R R9, SR_TID.X ;  /* 0x0000000000097919 */ /* 0x000e220000002100 */
[----:B------:R-:W0:Y:S02]  /*0020*/  S2R R0, SR_CTAID.X ;  /* 0x0000000000007919 */ /* 0x000e240000002500 */
[----:B0-----:R-:W-:-:S04]  /*0030*/  LEA R9, R0, R9, 0x8 ;  /* 0x0000000900097211 */ /* 0x001fc800078e40ff */
[----:B------:R-:W-:-:S13]  /*0040*/  ISETP.GT.U32.AND P0, PT, R9, 0xc34f, PT ;  /* 0x0000c34f0900780c */ /* 0x000fda0003f04070 */
[----:B------:R-:W-:Y:S05]  /*0050*/  @P0 EXIT ;  /* 0x000000000000094d */ /* 0x000fea0003800000 */
[----:B------:R-:W0:Y:S01]  /*0060*/  LDC.64 R2, c[0x0][0x380] ;  /* 0x0000e000ff027b82 */ /* 0x000e220000000a00 */
[----:B------:R-:W1:Y:S07]  /*0070*/  LDCU.64 UR4, c[0x0][0x358] ;  /* 0x00006b00ff0477ac */ /* 0x000e6e0008000a00 */
[----:B------:R-:W2:Y:S08]  /*0080*/  LDC.64 R4, c[0x0][0x388] ;  /* 0x0000e200ff047b82 */ /* 0x000eb00000000a00 */
[----:B------:R-:W3:Y:S01]  /*0090*/  LDC.64 R6, c[0x0][0x390] ;  /* 0x0000e400ff067b82 */ /* 0x000ee20000000a00 */
[----:B0-----:R-:W-:-:S06]  /*00a0*/  IMAD.WIDE.U32 R2, R9, 0x4, R2 ;  /* 0x0000000409027825 */ /* 0x001fcc00078e0002 */
[----:B-1----:R-:W4:Y:S01]  /*00b0*/  LDG.E R2, desc[UR4][R2.64] ;  /* 0x0000000402027981 */ /* 0x002f22000c1e1900 */
[----:B--2---:R-:W-:-:S06]  /*00c0*/  IMAD.WIDE.U32 R4, R9, 0x4, R4 ;  /* 0x0000000409047825 */ /* 0x004fcc00078e0004 */
[----:B------:R-:W4:Y:S01]  /*00d0*/  LDG.E R5, desc[UR4][R4.64] ;  /* 0x0000000404057981 */ /* 0x000f22000c1e1900 */
[----:B---3--:R-:W-:Y:S01]  /*00e0*/  IMAD.WIDE.U32 R6, R9, 0x4, R6 ;  /* 0x0000000409067825 */ /* 0x008fe200078e0006 */
[----:B----4-:R-:W-:-:S05]  /*00f0*/  IADD3 R9, PT, PT, R2, R5, RZ ;  /* 0x0000000502097210 */ /* 0x010fca0007ffe0ff */
[----:B------:R-:W-:Y:S01]  /*0100*/  STG.E desc[UR4][R6.64], R9 ;  /* 0x0000000906007986 */ /* 0x000fe2000c101904 */
[----:B------:R-:W-:Y:S05]  /*0110*/  EXIT ;  /* 0x000000000000794d */ /* 0x000fea0003800000 */
.L_x_0:
[----:B------:R-:W-:-:S00]  /*0120*/  BRA `(.L_x_0) ;  /* 0xfffffffc00fc7947 */ /* 0x000fc0000383ffff */
[----:B------:R-:W-:-:S00]  /*0130*/  NOP ;  /* 0x0000000000007918 */ /* 0x000fc00000000000 */
        /* <DEDUP_REMOVED lines=12> */
.L_x_1:


//--------------------- .nv.shared.reserved.0     --------------------------
	.section	.nv.shared.reserved.0,"aw",@nobits
	.weak		__nv_reservedSMEM_offset_0_alias
	.size		__nv_reservedSMEM_offset_0_alias, 0, 64
	.other		__nv_reservedSMEM_offset_0_alias,@"STO_CUDA_RESERVED_SHARED STV_DEFAULT"
__nv_reservedSMEM_offset_0_alias:
	.zero		0
	.zero		64


//--------------------- .nv.constant0._Z9my_kernelPiS_S_ --------------------------
	.section	.nv.constant0._Z9my_kernelPiS_S_,"a",@progbits
	.sectionflags	@""
	.align	4
.nv.constant0._Z9my_kernelPiS_S_:
	.zero		920


//--------------------- SYMBOLS --------------------------

	.type		.nv.reservedSmem.offset0,@object
	.size		.nv.reservedSmem.offset0,0x4
